	.headerflags	@"EF_CUDA_TEXMODE_UNIFIED EF_CUDA_64BIT_ADDRESS EF_CUDA_ACCELERATORS EF_CUDA_SM90 EF_CUDA_VIRTUAL_SM(EF_CUDA_SM90)"
	.elftype	@"ET_EXEC"


//--------------------- .nv.info                  --------------------------
	.section	.nv.info,"",@"SHT_CUDA_INFO"
	.align	4


	//----- nvinfo : EIATTR_REGCOUNT
	.align		4
        /*0000*/ 	.byte	0x04, 0x2f
        /*0002*/ 	.short	(.L_3 - .L_2)
	.align		4
.L_2:
        /*0004*/ 	.word	index@(triton_poi_fused__native_batch_norm_legit_no_training_silu_1)
        /*0008*/ 	.word	0x00000013


	//----- nvinfo : EIATTR_MIN_STACK_SIZE
	.align		4
.L_3:
        /*000c*/ 	.byte	0x04, 0x12
        /*000e*/ 	.short	(.L_5 - .L_4)
	.align		4
.L_4:
        /*0010*/ 	.word	index@(triton_poi_fused__native_batch_norm_legit_no_training_silu_1)
        /*0014*/ 	.word	0x00000000


	//----- nvinfo : EIATTR_FRAME_SIZE
	.align		4
.L_5:
        /*0018*/ 	.byte	0x04, 0x11
        /*001a*/ 	.short	(.L_7 - .L_6)
	.align		4
.L_6:
        /*001c*/ 	.word	index@(triton_poi_fused__native_batch_norm_legit_no_training_silu_1)
        /*0020*/ 	.word	0x00000000


	//----- nvinfo : EIATTR_MIN_STACK_SIZE
	.align		4
.L_7:
        /*0024*/ 	.byte	0x04, 0x12
        /*0026*/ 	.short	(.L_9 - .L_8)
	.align		4
.L_8:
        /*0028*/ 	.word	index@(triton_poi_fused__native_batch_norm_legit_no_training_silu_1)
        /*002c*/ 	.word	0x00000000
.L_9:


//--------------------- .nv.info.triton_poi_fused__native_batch_norm_legit_no_training_silu_1 --------------------------
	.section	.nv.info.triton_poi_fused__native_batch_norm_legit_no_training_silu_1,"",@"SHT_CUDA_INFO"
	.sectionflags	@""
	.align	4


	//----- nvinfo : EIATTR_CUDA_API_VERSION
	.align		4
        /*0000*/ 	.byte	0x04, 0x37
        /*0002*/ 	.short	(.L_11 - .L_10)
.L_10:
        /*0004*/ 	.word	0x0000007c


	//----- nvinfo : EIATTR_KPARAM_INFO
	.align		4
.L_11:
        /*0008*/ 	.byte	0x04, 0x17
        /*000a*/ 	.short	(.L_13 - .L_12)
.L_12:
        /*000c*/ 	.word	0x00000000
        /*0010*/ 	.short	0x0006
        /*0012*/ 	.short	0x0030
        /*0014*/ 	.byte	0x00, 0xf0, 0x11, 0x00


	//----- nvinfo : EIATTR_KPARAM_INFO
	.align		4
.L_13:
        /*0018*/ 	.byte	0x04, 0x17
        /*001a*/ 	.short	(.L_15 - .L_14)
.L_14:
        /*001c*/ 	.word	0x00000000
        /*0020*/ 	.short	0x0005
        /*0022*/ 	.short	0x0028
        /*0024*/ 	.byte	0x00, 0xf4, 0x21, 0x00


	//----- nvinfo : EIATTR_KPARAM_INFO
	.align		4
.L_15:
        /*0028*/ 	.byte	0x04, 0x17
        /*002a*/ 	.short	(.L_17 - .L_16)
.L_16:
        /*002c*/ 	.word	0x00000000
        /*0030*/ 	.short	0x0004
        /*0032*/ 	.short	0x0020
        /*0034*/ 	.byte	0x00, 0xf4, 0x21, 0x00


	//----- nvinfo : EIATTR_KPARAM_INFO
	.align		4
.L_17:
        /*0038*/ 	.byte	0x04, 0x17
        /*003a*/ 	.short	(.L_19 - .L_18)
.L_18:
        /*003c*/ 	.word	0x00000000
        /*0040*/ 	.short	0x0003
        /*0042*/ 	.short	0x0018
        /*0044*/ 	.byte	0x00, 0xf4, 0x21, 0x00


	//----- nvinfo : EIATTR_KPARAM_INFO
	.align		4
.L_19:
        /*0048*/ 	.byte	0x04, 0x17
        /*004a*/ 	.short	(.L_21 - .L_20)
.L_20:
        /*004c*/ 	.word	0x00000000
        /*0050*/ 	.short	0x0002
        /*0052*/ 	.short	0x0010
        /*0054*/ 	.byte	0x00, 0xf4, 0x21, 0x00


	//----- nvinfo : EIATTR_KPARAM_INFO
	.align		4
.L_21:
        /*0058*/ 	.byte	0x04, 0x17
        /*005a*/ 	.short	(.L_23 - .L_22)
.L_22:
        /*005c*/ 	.word	0x00000000
        /*0060*/ 	.short	0x0001
        /*0062*/ 	.short	0x0008
        /*0064*/ 	.byte	0x00, 0xf4, 0x21, 0x00


	//----- nvinfo : EIATTR_KPARAM_INFO
	.align		4
.L_23:
        /*0068*/ 	.byte	0x04, 0x17
        /*006a*/ 	.short	(.L_25 - .L_24)
.L_24:
        /*006c*/ 	.word	0x00000000
        /*0070*/ 	.short	0x0000
        /*0072*/ 	.short	0x0000
        /*0074*/ 	.byte	0x00, 0xf4, 0x21, 0x00


	//----- nvinfo : EIATTR_SPARSE_MMA_MASK
	.align		4
.L_25:
        /*0078*/ 	.byte	0x03, 0x50
        /*007a*/ 	.short	0x0000


	//----- nvinfo : EIATTR_MAXREG_COUNT
	.align		4
        /*007c*/ 	.byte	0x03, 0x1b
        /*007e*/ 	.short	0x00ff


	//----- nvinfo : EIATTR_EXIT_INSTR_OFFSETS
	.align		4
        /*0080*/ 	.byte	0x04, 0x1c
        /*0082*/ 	.short	(.L_27 - .L_26)


	//   ....[0]....
.L_26:
        /*0084*/ 	.word	0x000003d0


	//   ....[1]....
        /*0088*/ 	.word	0x000003f0


	//----- nvinfo : EIATTR_REQNTID
	.align		4
.L_27:
        /*008c*/ 	.byte	0x04, 0x10
        /*008e*/ 	.short	(.L_29 - .L_28)
.L_28:
        /*0090*/ 	.word	0x00000080
        /*0094*/ 	.word	0x00000001
        /*0098*/ 	.word	0x00000001


	//----- nvinfo : EIATTR_CBANK_PARAM_SIZE
	.align		4
.L_29:
        /*009c*/ 	.byte	0x03, 0x19
        /*009e*/ 	.short	0x0034


	//----- nvinfo : EIATTR_PARAM_CBANK
	.align		4
        /*00a0*/ 	.byte	0x04, 0x0a
        /*00a2*/ 	.short	(.L_31 - .L_30)
	.align		4
.L_30:
        /*00a4*/ 	.word	index@(.nv.constant0.triton_poi_fused__native_batch_norm_legit_no_training_silu_1)
        /*00a8*/ 	.short	0x0210
        /*00aa*/ 	.short	0x0034


	//----- nvinfo : EIATTR_SW_WAR
	.align		4
.L_31:
        /*00ac*/ 	.byte	0x04, 0x36
        /*00ae*/ 	.short	(.L_33 - .L_32)
.L_32:
        /*00b0*/ 	.word	0x00000008
.L_33:


//--------------------- .nv.callgraph             --------------------------
	.section	.nv.callgraph,"",@"SHT_CUDA_CALLGRAPH"
	.align	4
	.sectionentsize	8
	.align		4
        /*0000*/ 	.word	0x00000000
	.align		4
        /*0004*/ 	.word	0xffffffff
	.align		4
        /*0008*/ 	.word	0x00000000
	.align		4
        /*000c*/ 	.word	0xfffffffe
	.align		4
        /*0010*/ 	.word	0x00000000
	.align		4
        /*0014*/ 	.word	0xfffffffd
	.align		4
        /*0018*/ 	.word	0x00000000
	.align		4
        /*001c*/ 	.word	0xfffffffc


//--------------------- .nv.constant4             --------------------------
	.section	.nv.constant4,"a",@progbits
	.align	8
	.align		8
.nv.constant4:
        /*0000*/ 	.dword	_$_str
	.align		8
        /*0008*/ 	.dword	_$_str_$_2


//--------------------- .text.triton_poi_fused__native_batch_norm_legit_no_training_silu_1 --------------------------
	.section	.text.triton_poi_fused__native_batch_norm_legit_no_training_silu_1,"ax",@progbits
	.align	128
        .global         triton_poi_fused__native_batch_norm_legit_no_training_silu_1
        .type           triton_poi_fused__native_batch_norm_legit_no_training_silu_1,@function
        .size           triton_poi_fused__native_batch_norm_legit_no_training_silu_1,(.L_x_1 - triton_poi_fused__native_batch_norm_legit_no_training_silu_1)
        .other          triton_poi_fused__native_batch_norm_legit_no_training_silu_1,@"STO_CUDA_ENTRY STV_DEFAULT"
triton_poi_fused__native_batch_norm_legit_no_training_silu_1:
.text.triton_poi_fused__native_batch_norm_legit_no_training_silu_1:
[----:B------:R-:W0:Y:S01]  /*0000*/  LDC R1, c[0x0][0x28] ;  /* 0x00000a00ff017b82 */ /* 0x000e220000000800 */
[----:B------:R-:W1:Y:S07]  /*0010*/  S2R R0, SR_TID.X ;  /* 0x0000000000007919 */ /* 0x000e6e0000002100 */
[----:B------:R-:W2:Y:S01]  /*0020*/  LDC.64 R6, c[0x0][0x228] ;  /* 0x00008a00ff067b82 */ /* 0x000ea20000000a00 */
[----:B------:R-:W-:Y:S01]  /*0030*/  CS2R R14, SRZ ;  /* 0x00000000000e7805 */ /* 0x000fe2000001ff00 */
[----:B------:R-:W-:Y:S01]  /*0040*/  ULDC.64 UR4, c[0x0][0x208] ;  /* 0x0000820000047ab9 */ /* 0x000fe20000000a00 */
[----:B------:R-:W3:Y:S05]  /*0050*/  S2R R3, SR_CTAID.X ;  /* 0x0000000000037919 */ /* 0x000eea0000002500 */
[----:B------:R-:W4:Y:S08]  /*0060*/  LDC.64 R4, c[0x0][0x220] ;  /* 0x00008800ff047b82 */ /* 0x000f300000000a00 */
[----:B------:R-:W5:Y:S08]  /*0070*/  LDC.64 R8, c[0x0][0x230] ;  /* 0x00008c00ff087b82 */ /* 0x000f700000000a00 */
[----:B------:R-:W5:Y:S01]  /*0080*/  LDC.64 R10, c[0x0][0x238] ;  /* 0x00008e00ff0a7b82 */ /* 0x000f620000000a00 */
[----:B-1----:R-:W-:-:S02]  /*0090*/  LOP3.LUT R0, R0, 0x7f, RZ, 0xc0, !PT ;  /* 0x0000007f00007812 */ /* 0x002fc400078ec0ff */
[----:B---3--:R-:W-:Y:S02]  /*00a0*/  SHF.R.S32.HI R2, RZ, 0x18, R3 ;  /* 0x00000018ff027819 */ /* 0x008fe40000011403 */
[----:B------:R-:W-:Y:S02]  /*00b0*/  LEA R0, R3, R0, 0x7 ;  /* 0x0000000003007211 */ /* 0x000fe400078e38ff */
[----:B------:R-:W-:Y:S02]  /*00c0*/  SGXT R3, R2, 0x1 ;  /* 0x000000010203781a */ /* 0x000fe40000000200 */
[----:B------:R-:W-:Y:S02]  /*00d0*/  ISETP.GE.AND P0, PT, R0, 0x80, PT ;  /* 0x000000800000780c */ /* 0x000fe40003f06270 */
[----:B------:R-:W-:-:S04]  /*00e0*/  LEA.HI R3, R3, R0, RZ, 0x4 ;  /* 0x0000000003037211 */ /* 0x000fc800078f20ff */
[----:B------:R-:W-:-:S04]  /*00f0*/  SHF.R.S32.HI R2, RZ, 0x4, R3 ;  /* 0x00000004ff027819 */ /* 0x000fc80000011403 */
[----:B------:R-:W-:-:S04]  /*0100*/  LEA.HI R3, R3, R2, RZ, 0x1 ;  /* 0x0000000203037211 */ /* 0x000fc800078f08ff */
[----:B------:R-:W-:-:S04]  /*0110*/  LOP3.LUT R3, R3, 0xfffffffe, RZ, 0xc0, !PT ;  /* 0xfffffffe03037812 */ /* 0x000fc800078ec0ff */
[----:B------:R-:W-:Y:S02]  /*0120*/  IADD3 R13, R2, -R3, RZ ;  /* 0x80000003020d7210 */ /* 0x000fe40007ffe0ff */
[----:B------:R-:W1:Y:S03]  /*0130*/  LDC.64 R2, c[0x0][0x218] ;  /* 0x00008600ff027b82 */ /* 0x000e660000000a00 */
[----:B--2---:R-:W-:-:S05]  /*0140*/  IMAD.WIDE R6, R13, 0x4, R6 ;  /* 0x000000040d067825 */ /* 0x004fca00078e0206 */
[----:B------:R5:W2:Y:S01]  /*0150*/  @!P0 LDG.E.EL R14, desc[UR4][R6.64] ;  /* 0x00000004060e8981 */ /* 0x000aa2000c2e1900 */
[----:B------:R-:W-:Y:S01]  /*0160*/  HFMA2.MMA R12, -RZ, RZ, 0, 0 ;  /* 0x00000000ff0c7435 */ /* 0x000fe200000001ff */
[----:B----4-:R-:W-:-:S05]  /*0170*/  IMAD.WIDE R4, R13, 0x4, R4 ;  /* 0x000000040d047825 */ /* 0x010fca00078e0204 */
[----:B------:R-:W3:Y:S01]  /*0180*/  @!P0 LDG.E.EL R15, desc[UR4][R4.64] ;  /* 0x00000004040f8981 */ /* 0x000ee2000c2e1900 */
[----:B-----5:R-:W-:-:S04]  /*0190*/  IMAD.WIDE R6, R13, 0x4, R8 ;  /* 0x000000040d067825 */ /* 0x020fc800078e0208 */
[----:B-1----:R-:W-:-:S04]  /*01a0*/  IMAD.WIDE R2, R0, 0x4, R2 ;  /* 0x0000000400027825 */ /* 0x002fc800078e0202 */
[----:B0-----:R-:W-:Y:S01]  /*01b0*/  IMAD.WIDE R8, R13, 0x4, R10 ;  /* 0x000000040d087825 */ /* 0x001fe200078e020a */
[----:B------:R0:W3:Y:S01]  /*01c0*/  @!P0 LDG.E R12, desc[UR4][R2.64] ;  /* 0x00000004020c8981 */ /* 0x0000e2000c1e1900 */
[----:B------:R-:W-:-:S06]  /*01d0*/  CS2R R10, SRZ ;  /* 0x00000000000a7805 */ /* 0x000fcc000001ff00 */
[----:B------:R-:W4:Y:S04]  /*01e0*/  @!P0 LDG.E.EL R10, desc[UR4][R6.64] ;  /* 0x00000004060a8981 */ /* 0x000f28000c2e1900 */
[----:B------:R-:W4:Y:S01]  /*01f0*/  @!P0 LDG.E.EL R11, desc[UR4][R8.64] ;  /* 0x00000004080b8981 */ /* 0x000f22000c2e1900 */
[----:B------:R-:W-:Y:S01]  /*0200*/  MOV R16, 0x3e800000 ;  /* 0x3e80000000107802 */ /* 0x000fe20000000f00 */
[----:B--2---:R-:W-:-:S04]  /*0210*/  FADD R14, R14, 9.9999997473787516356e-06 ;  /* 0x3727c5ac0e0e7421 */ /* 0x004fc80000000000 */
[----:B------:R-:W1:Y:S02]  /*0220*/  MUFU.SQRT R13, R14 ;  /* 0x0000000e000d7308 */ /* 0x000e640000002000 */
[C---:B-1----:R-:W-:Y:S02]  /*0230*/  FSETP.GT.AND P1, PT, R13.reuse, 8.50705917302346158658e+37, PT ;  /* 0x7e8000000d00780b */ /* 0x042fe40003f24000 */
[----:B------:R-:W-:-:S11]  /*0240*/  FSETP.GEU.AND P2, PT, R13, 1.175494350822287508e-38, PT ;  /* 0x008000000d00780b */ /* 0x000fd60003f4e000 */
[----:B------:R-:W-:-:S04]  /*0250*/  @P1 FMUL R13, R13, 0.25 ;  /* 0x3e8000000d0d1820 */ /* 0x000fc80000400000 */
[----:B------:R-:W-:-:S06]  /*0260*/  @!P2 FMUL R13, R13, 16777216 ;  /* 0x4b8000000d0da820 */ /* 0x000fcc0000400000 */
[----:B------:R-:W1:Y:S01]  /*0270*/  MUFU.RCP R13, R13 ;  /* 0x0000000d000d7308 */ /* 0x000e620000001000 */
[----:B0-----:R-:W-:Y:S01]  /*0280*/  FSEL R2, R16, 1, P1 ;  /* 0x3f80000010027808 */ /* 0x001fe20000800000 */
[----:B---3--:R-:W-:-:S04]  /*0290*/  FADD R12, -R15, R12 ;  /* 0x0000000c0f0c7221 */ /* 0x008fc80000000100 */
[----:B------:R-:W-:-:S04]  /*02a0*/  @!P2 FMUL R2, R2, 16777216 ;  /* 0x4b8000000202a820 */ /* 0x000fc80000400000 */
[----:B-1----:R-:W-:-:S04]  /*02b0*/  FMUL R3, R13, R2 ;  /* 0x000000020d037220 */ /* 0x002fc80000400000 */
[----:B------:R-:W-:-:S04]  /*02c0*/  FMUL R12, R12, R3 ;  /* 0x000000030c0c7220 */ /* 0x000fc80000400000 */
[----:B----4-:R-:W-:-:S04]  /*02d0*/  FFMA R10, R12, R10, R11 ;  /* 0x0000000a0c0a7223 */ /* 0x010fc8000000000b */
[----:B------:R-:W-:-:S04]  /*02e0*/  FADD R2, RZ, -R10 ;  /* 0x8000000aff027221 */ /* 0x000fc80000000000 */
[----:B------:R-:W-:-:S05]  /*02f0*/  FMUL R4, R2, 1.4426950216293334961 ;  /* 0x3fb8aa3b02047820 */ /* 0x000fca0000400000 */
[----:B------:R-:W-:-:S13]  /*0300*/  FSETP.GEU.AND P1, PT, R4, -126, PT ;  /* 0xc2fc00000400780b */ /* 0x000fda0003f2e000 */
[----:B------:R-:W-:-:S04]  /*0310*/  @!P1 FMUL R4, R4, 0.5 ;  /* 0x3f00000004049820 */ /* 0x000fc80000400000 */
[----:B------:R-:W0:Y:S02]  /*0320*/  MUFU.EX2 R2, R4 ;  /* 0x0000000400027308 */ /* 0x000e240000000800 */
[----:B0-----:R-:W-:-:S04]  /*0330*/  @!P1 FMUL R2, R2, R2 ;  /* 0x0000000202029220 */ /* 0x001fc80000400000 */
[----:B------:R-:W-:Y:S02]  /*0340*/  FADD R5, R2, 1 ;  /* 0x3f80000002057421 */ /* 0x000fe40000000000 */
[----:B------:R-:W0:Y:S03]  /*0350*/  LDC.64 R2, c[0x0][0x210] ;  /* 0x00008400ff027b82 */ /* 0x000e260000000a00 */
[----:B------:R-:W-:-:S13]  /*0360*/  FSETP.GT.AND P1, PT, R5, 8.50705917302346158658e+37, PT ;  /* 0x7e8000000500780b */ /* 0x000fda0003f24000 */
[----:B------:R-:W-:-:S06]  /*0370*/  @P1 FMUL R5, R5, 0.25 ;  /* 0x3e80000005051820 */ /* 0x000fcc0000400000 */
[----:B------:R-:W1:Y:S01]  /*0380*/  MUFU.RCP R5, R5 ;  /* 0x0000000500057308 */ /* 0x000e620000001000 */
[----:B------:R-:W-:Y:S01]  /*0390*/  FSEL R6, R16, 1, P1 ;  /* 0x3f80000010067808 */ /* 0x000fe20000800000 */
[----:B0-----:R-:W-:-:S04]  /*03a0*/  IMAD.WIDE R2, R0, 0x4, R2 ;  /* 0x0000000400027825 */ /* 0x001fc800078e0202 */
[----:B-1----:R-:W-:-:S04]  /*03b0*/  FMUL R7, R5, R6 ;  /* 0x0000000605077220 */ /* 0x002fc80000400000 */
[----:B------:R-:W-:Y:S01]  /*03c0*/  FMUL R7, R10, R7 ;  /* 0x000000070a077220 */ /* 0x000fe20000400000 */
[----:B------:R-:W-:Y:S06]  /*03d0*/  @P0 EXIT ;  /* 0x000000000000094d */ /* 0x000fec0003800000 */
[----:B------:R-:W-:Y:S01]  /*03e0*/  STG.E desc[UR4][R2.64], R7 ;  /* 0x0000000702007986 */ /* 0x000fe2000c101904 */
[----:B------:R-:W-:Y:S05]  /*03f0*/  EXIT ;  /* 0x000000000000794d */ /* 0x000fea0003800000 */
.L_x_0:
[----:B------:R-:W-:-:S00]  /*0400*/  BRA `(.L_x_0) ;  /* 0xfffffffc00fc7947 */ /* 0x000fc0000383ffff */
[----:B------:R-:W-:-:S00]  /*0410*/  NOP ;  /* 0x0000000000007918 */ /* 0x000fc00000000000 */
        /* <DEDUP_REMOVED lines=14> */
.L_x_1:


//--------------------- .nv.global.init           --------------------------
	.section	.nv.global.init,"aw",@progbits
.nv.global.init:
	.type		_$_str,@object
	.size		_$_str,(_$_str_$_2 - _$_str)
_$_str:
        /*0000*/ 	.byte	0x5f, 0x5f, 0x43, 0x55, 0x44, 0x41, 0x5f, 0x46, 0x54, 0x5a, 0x00
	.type		_$_str_$_2,@object
	.size		_$_str_$_2,(.L_1 - _$_str_$_2)
_$_str_$_2:
        /*000b*/ 	.byte	0x5f, 0x5f, 0x43, 0x55, 0x44, 0x41, 0x5f, 0x50, 0x52, 0x45, 0x43, 0x5f, 0x53, 0x51, 0x52, 0x54
        /*001b*/ 	.byte	0x00
.L_1:


//--------------------- .nv.constant0.triton_poi_fused__native_batch_norm_legit_no_training_silu_1 --------------------------
	.section	.nv.constant0.triton_poi_fused__native_batch_norm_legit_no_training_silu_1,"a",@progbits
	.sectionflags	@""
	.align	4
.nv.constant0.triton_poi_fused__native_batch_norm_legit_no_training_silu_1:
	.zero		580
